//
// Generated by NVIDIA NVVM Compiler
//
// Compiler Build ID: CL-36424714
// Cuda compilation tools, release 13.0, V13.0.88
// Based on NVVM 20.0.0
//

.version 9.0
.target sm_100
.address_size 64

	// .globl	_Z9deviceADDPiS_S_

.visible .entry _Z9deviceADDPiS_S_(
	.param .u64 .ptr .align 1 _Z9deviceADDPiS_S__param_0,
	.param .u64 .ptr .align 1 _Z9deviceADDPiS_S__param_1,
	.param .u64 .ptr .align 1 _Z9deviceADDPiS_S__param_2
)
{
	.reg .b32 	%r<8>;
	.reg .b64 	%rd<11>;

	ld.param.u64 	%rd1, [_Z9deviceADDPiS_S__param_0];
	ld.param.u64 	%rd2, [_Z9deviceADDPiS_S__param_1];
	ld.param.u64 	%rd3, [_Z9deviceADDPiS_S__param_2];
	cvta.to.global.u64 	%rd4, %rd3;
	cvta.to.global.u64 	%rd5, %rd2;
	cvta.to.global.u64 	%rd6, %rd1;
	mov.u32 	%r1, %tid.x;
	mov.u32 	%r2, %ctaid.x;
	mov.u32 	%r3, %ntid.x;
	mad.lo.s32 	%r4, %r2, %r3, %r1;
	mul.wide.s32 	%rd7, %r4, 4;
	add.s64 	%rd8, %rd6, %rd7;
	ld.global.u32 	%r5, [%rd8];
	add.s64 	%rd9, %rd5, %rd7;
	ld.global.u32 	%r6, [%rd9];
	add.s32 	%r7, %r6, %r5;
	add.s64 	%rd10, %rd4, %rd7;
	st.global.u32 	[%rd10], %r7;
	ret;

}


// ===== COMPILED SASS (sm_100) =====

	.target	sm_100

	.elftype	@"ET_EXEC"


//--------------------- .note.nv.tkinfo           --------------------------
	.section	.note.nv.tkinfo,"",@"SHT_NOTE"
	.sectionflags	@"SHF_NOTE_NV_TKINFO"
	.tkinfo
        /*0018*/ 	.word	0x00000002
        /*0030*/ 	.string	""
        /*0030*/ 	.string	"ptxas"
        /*0030*/ 	.string	"Cuda compilation tools, release 13.0, V13.0.88"
        /*0030*/ 	.string	"Build cuda_13.0.r13.0/compiler.36424714_0"
        /*0030*/ 	.string	"-arch sm_100 -m 64 "



//--------------------- .note.nv.cuinfo           --------------------------
	.section	.note.nv.cuinfo,"",@"SHT_NOTE"
	.sectionflags	@"SHF_NOTE_NV_CUINFO"
        /*0018*/ 	.short	0x0002
        /*001a*/ 	.short	0x0064
        /*001c*/ 	.short	0x0082
	.zero		2


//--------------------- .nv.info                  --------------------------
	.section	.nv.info,"",@"SHT_CUDA_INFO"
	.align	4


	//----- nvinfo : EIATTR_REGCOUNT
	.align		4
        /*0000*/ 	.byte	0x04, 0x2f
        /*0002*/ 	.short	(.L_1 - .L_0)
	.align		4
.L_0:
        /*0004*/ 	.word	index@(_Z9deviceADDPiS_S_)
        /*0008*/ 	.word	0x0000000c


	//----- nvinfo : EIATTR_FRAME_SIZE
	.align		4
.L_1:
        /*000c*/ 	.byte	0x04, 0x11
        /*000e*/ 	.short	(.L_3 - .L_2)
	.align		4
.L_2:
        /*0010*/ 	.word	index@(_Z9deviceADDPiS_S_)
        /*0014*/ 	.word	0x00000000


	//----- nvinfo : EIATTR_MIN_STACK_SIZE
	.align		4
.L_3:
        /*0018*/ 	.byte	0x04, 0x12
        /*001a*/ 	.short	(.L_5 - .L_4)
	.align		4
.L_4:
        /*001c*/ 	.word	index@(_Z9deviceADDPiS_S_)
        /*0020*/ 	.word	0x00000000
.L_5:


//--------------------- .nv.compat                --------------------------
	.section	.nv.compat,"",@"SHT_CUDA_COMPAT_INFO"
	.align	4
        /*0000*/ 	.byte	0x02, 0x09, 0x00, 0x00, 0x02, 0x02, 0x01, 0x00, 0x02, 0x05, 0x05, 0x00, 0x03, 0x07, 0x01, 0x01
        /*0010*/ 	.byte	0x02, 0x03, 0x00, 0x00, 0x02, 0x06, 0x01, 0x00, 0x04, 0x0b, 0x08, 0x00, 0x09, 0x00, 0x00, 0x00
        /*0020*/ 	.byte	0x00, 0x00, 0x00, 0x00


//--------------------- .nv.info._Z9deviceADDPiS_S_ --------------------------
	.section	.nv.info._Z9deviceADDPiS_S_,"",@"SHT_CUDA_INFO"
	.sectionflags	@""
	.align	4


	//----- nvinfo : EIATTR_CUDA_API_VERSION
	.align		4
        /*0000*/ 	.byte	0x04, 0x37
        /*0002*/ 	.short	(.L_7 - .L_6)
.L_6:
        /*0004*/ 	.word	0x00000082


	//----- nvinfo : EIATTR_KPARAM_INFO
	.align		4
.L_7:
        /*0008*/ 	.byte	0x04, 0x17
        /*000a*/ 	.short	(.L_9 - .L_8)
.L_8:
        /*000c*/ 	.word	0x00000000
        /*0010*/ 	.short	0x0002
        /*0012*/ 	.short	0x0010
        /*0014*/ 	.byte	0x00, 0xf5, 0x21, 0x00


	//----- nvinfo : EIATTR_KPARAM_INFO
	.align		4
.L_9:
        /*0018*/ 	.byte	0x04, 0x17
        /*001a*/ 	.short	(.L_11 - .L_10)
.L_10:
        /*001c*/ 	.word	0x00000000
        /*0020*/ 	.short	0x0001
        /*0022*/ 	.short	0x0008
        /*0024*/ 	.byte	0x00, 0xf5, 0x21, 0x00


	//----- nvinfo : EIATTR_KPARAM_INFO
	.align		4
.L_11:
        /*0028*/ 	.byte	0x04, 0x17
        /*002a*/ 	.short	(.L_13 - .L_12)
.L_12:
        /*002c*/ 	.word	0x00000000
        /*0030*/ 	.short	0x0000
        /*0032*/ 	.short	0x0000
        /*0034*/ 	.byte	0x00, 0xf5, 0x21, 0x00


	//----- nvinfo : EIATTR_SPARSE_MMA_MASK
	.align		4
.L_13:
        /*0038*/ 	.byte	0x03, 0x50
        /*003a*/ 	.short	0x0000


	//----- nvinfo : EIATTR_MAXREG_COUNT
	.align		4
        /*003c*/ 	.byte	0x03, 0x1b
        /*003e*/ 	.short	0x00ff


	//----- nvinfo : EIATTR_MERCURY_ISA_VERSION
	.align		4
        /*0040*/ 	.byte	0x03, 0x5f
        /*0042*/ 	.short	0x0101


	//----- nvinfo : EIATTR_VRC_CTA_INIT_COUNT
	.align		4
        /*0044*/ 	.byte	0x02, 0x4a
	.zero		1
	.zero		1


	//----- nvinfo : EIATTR_EXIT_INSTR_OFFSETS
	.align		4
        /*0048*/ 	.byte	0x04, 0x1c
        /*004a*/ 	.short	(.L_15 - .L_14)


	//   ....[0]....
.L_14:
        /*004c*/ 	.word	0x00000100


	//----- nvinfo : EIATTR_CBANK_PARAM_SIZE
	.align		4
.L_15:
        /*0050*/ 	.byte	0x03, 0x19
        /*0052*/ 	.short	0x0018


	//----- nvinfo : EIATTR_PARAM_CBANK
	.align		4
        /*0054*/ 	.byte	0x04, 0x0a
        /*0056*/ 	.short	(.L_17 - .L_16)
	.align		4
.L_16:
        /*0058*/ 	.word	index@(.nv.constant0._Z9deviceADDPiS_S_)
        /*005c*/ 	.short	0x0380
        /*005e*/ 	.short	0x0018


	//----- nvinfo : EIATTR_SW_WAR
	.align		4
.L_17:
        /*0060*/ 	.byte	0x04, 0x36
        /*0062*/ 	.short	(.L_19 - .L_18)
.L_18:
        /*0064*/ 	.word	0x00000008
.L_19:


//--------------------- .nv.callgraph             --------------------------
	.section	.nv.callgraph,"",@"SHT_CUDA_CALLGRAPH"
	.align	4
	.sectionentsize	8
	.align		4
        /*0000*/ 	.word	0x00000000
	.align		4
        /*0004*/ 	.word	0xffffffff
	.align		4
        /*0008*/ 	.word	0x00000000
	.align		4
        /*000c*/ 	.word	0xfffffffe
	.align		4
        /*0010*/ 	.word	0x00000000
	.align		4
        /*0014*/ 	.word	0xfffffffd
	.align		4
        /*0018*/ 	.word	0x00000000
	.align		4
        /*001c*/ 	.word	0xfffffffc


//--------------------- .text._Z9deviceADDPiS_S_  --------------------------
	.section	.text._Z9deviceADDPiS_S_,"ax",@progbits
	.align	128
        .global         _Z9deviceADDPiS_S_
        .type           _Z9deviceADDPiS_S_,@function
        .size           _Z9deviceADDPiS_S_,(.L_x_1 - _Z9deviceADDPiS_S_)
        .other          _Z9deviceADDPiS_S_,@"STO_CUDA_ENTRY STV_DEFAULT"
_Z9deviceADDPiS_S_:
.text._Z9deviceADDPiS_S_:
[----:B------:R-:W-:Y:S01]  /*0000*/  LDC R1, c[0x0][0x37c] ;  /* 0x0000df00ff017b82 */ /* 0x000fe20000000800 */
[----:B------:R-:W0:Y:S07]  /*0010*/  S2R R9, SR_TID.X ;  /* 0x0000000000097919 */ /* 0x000e2e0000002100 */
[----:B------:R-:W0:Y:S01]  /*0020*/  S2UR UR6, SR_CTAID.X ;  /* 0x00000000000679c3 */ /* 0x000e220000002500 */
[----:B------:R-:W1:Y:S07]  /*0030*/  LDCU.64 UR4, c[0x0][0x358] ;  /* 0x00006b00ff0477ac */ /* 0x000e6e0008000a00 */
[----:B------:R-:W0:Y:S08]  /*0040*/  LDC R0, c[0x0][0x360] ;  /* 0x0000d800ff007b82 */ /* 0x000e300000000800 */
[----:B------:R-:W2:Y:S08]  /*0050*/  LDC.64 R2, c[0x0][0x380] ;  /* 0x0000e000ff027b82 */ /* 0x000eb00000000a00 */
[----:B------:R-:W3:Y:S01]  /*0060*/  LDC.64 R4, c[0x0][0x388] ;  /* 0x0000e200ff047b82 */ /* 0x000ee20000000a00 */
[----:B0-----:R-:W-:-:S07]  /*0070*/  IMAD R9, R0, UR6, R9 ;  /* 0x0000000600097c24 */ /* 0x001fce000f8e0209 */
[----:B------:R-:W0:Y:S01]  /*0080*/  LDC.64 R6, c[0x0][0x390] ;  /* 0x0000e400ff067b82 */ /* 0x000e220000000a00 */
[----:B--2---:R-:W-:-:S06]  /*0090*/  IMAD.WIDE R2, R9, 0x4, R2 ;  /* 0x0000000409027825 */ /* 0x004fcc00078e0202 */
[----:B-1----:R-:W2:Y:S01]  /*00a0*/  LDG.E R2, desc[UR4][R2.64] ;  /* 0x0000000402027981 */ /* 0x002ea2000c1e1900 */
[----:B---3--:R-:W-:-:S06]  /*00b0*/  IMAD.WIDE R4, R9, 0x4, R4 ;  /* 0x0000000409047825 */ /* 0x008fcc00078e0204 */
[----:B------:R-:W2:Y:S01]  /*00c0*/  LDG.E R5, desc[UR4][R4.64] ;  /* 0x0000000404057981 */ /* 0x000ea2000c1e1900 */
[----:B0-----:R-:W-:Y:S01]  /*00d0*/  IMAD.WIDE R6, R9, 0x4, R6 ;  /* 0x0000000409067825 */ /* 0x001fe200078e0206 */
[----:B--2---:R-:W-:-:S05]  /*00e0*/  IADD3 R9, PT, PT, R2, R5, RZ ;  /* 0x0000000502097210 */ /* 0x004fca0007ffe0ff */
[----:B------:R-:W-:Y:S01]  /*00f0*/  STG.E desc[UR4][R6.64], R9 ;  /* 0x0000000906007986 */ /* 0x000fe2000c101904 */
[----:B------:R-:W-:Y:S05]  /*0100*/  EXIT ;  /* 0x000000000000794d */ /* 0x000fea0003800000 */
.L_x_0:
[----:B------:R-:W-:-:S00]  /*0110*/  BRA `(.L_x_0) ;  /* 0xfffffffc00fc7947 */ /* 0x000fc0000383ffff */
[----:B------:R-:W-:-:S00]  /*0120*/  NOP ;  /* 0x0000000000007918 */ /* 0x000fc00000000000 */
        /* <DEDUP_REMOVED lines=13> */
.L_x_1:


//--------------------- .nv.shared.reserved.0     --------------------------
	.section	.nv.shared.reserved.0,"aw",@nobits
	.weak		__nv_reservedSMEM_offset_0_alias
	.size		__nv_reservedSMEM_offset_0_alias, 0, 64
	.other		__nv_reservedSMEM_offset_0_alias,@"STO_CUDA_RESERVED_SHARED STV_DEFAULT"
__nv_reservedSMEM_offset_0_alias:
	.zero		0
	.zero		64


//--------------------- .nv.constant0._Z9deviceADDPiS_S_ --------------------------
	.section	.nv.constant0._Z9deviceADDPiS_S_,"a",@progbits
	.sectionflags	@""
	.align	4
.nv.constant0._Z9deviceADDPiS_S_:
	.zero		920


//--------------------- SYMBOLS --------------------------

	.type		.nv.reservedSmem.offset0,@object
	.size		.nv.reservedSmem.offset0,0x4
